	.headerflags	@"EF_CUDA_TEXMODE_UNIFIED EF_CUDA_64BIT_ADDRESS EF_CUDA_ACCELERATORS EF_CUDA_SM90 EF_CUDA_VIRTUAL_SM(EF_CUDA_SM90)"
	.elftype	@"ET_EXEC"


//--------------------- .nv.info                  --------------------------
	.section	.nv.info,"",@"SHT_CUDA_INFO"
	.align	4


	//----- nvinfo : EIATTR_REGCOUNT
	.align		4
        /*0000*/ 	.byte	0x04, 0x2f
        /*0002*/ 	.short	(.L_2 - .L_1)
	.align		4
.L_1:
        /*0004*/ 	.word	index@(triton_)
        /*0008*/ 	.word	0x0000002f


	//----- nvinfo : EIATTR_MIN_STACK_SIZE
	.align		4
.L_2:
        /*000c*/ 	.byte	0x04, 0x12
        /*000e*/ 	.short	(.L_4 - .L_3)
	.align		4
.L_3:
        /*0010*/ 	.word	index@(triton_)
        /*0014*/ 	.word	0x00000000


	//----- nvinfo : EIATTR_FRAME_SIZE
	.align		4
.L_4:
        /*0018*/ 	.byte	0x04, 0x11
        /*001a*/ 	.short	(.L_6 - .L_5)
	.align		4
.L_5:
        /*001c*/ 	.word	index@(triton_)
        /*0020*/ 	.word	0x00000000


	//----- nvinfo : EIATTR_MIN_STACK_SIZE
	.align		4
.L_6:
        /*0024*/ 	.byte	0x04, 0x12
        /*0026*/ 	.short	(.L_8 - .L_7)
	.align		4
.L_7:
        /*0028*/ 	.word	index@(triton_)
        /*002c*/ 	.word	0x00000000
.L_8:


//--------------------- .nv.info.triton_          --------------------------
	.section	.nv.info.triton_,"",@"SHT_CUDA_INFO"
	.sectionflags	@""
	.align	4


	//----- nvinfo : EIATTR_CUDA_API_VERSION
	.align		4
        /*0000*/ 	.byte	0x04, 0x37
        /*0002*/ 	.short	(.L_10 - .L_9)
.L_9:
        /*0004*/ 	.word	0x0000007c


	//----- nvinfo : EIATTR_KPARAM_INFO
	.align		4
.L_10:
        /*0008*/ 	.byte	0x04, 0x17
        /*000a*/ 	.short	(.L_12 - .L_11)
.L_11:
        /*000c*/ 	.word	0x00000000
        /*0010*/ 	.short	0x0008
        /*0012*/ 	.short	0x003c
        /*0014*/ 	.byte	0x00, 0xf0, 0x11, 0x00


	//----- nvinfo : EIATTR_KPARAM_INFO
	.align		4
.L_12:
        /*0018*/ 	.byte	0x04, 0x17
        /*001a*/ 	.short	(.L_14 - .L_13)
.L_13:
        /*001c*/ 	.word	0x00000000
        /*0020*/ 	.short	0x0007
        /*0022*/ 	.short	0x0038
        /*0024*/ 	.byte	0x00, 0xf0, 0x11, 0x00


	//----- nvinfo : EIATTR_KPARAM_INFO
	.align		4
.L_14:
        /*0028*/ 	.byte	0x04, 0x17
        /*002a*/ 	.short	(.L_16 - .L_15)
.L_15:
        /*002c*/ 	.word	0x00000000
        /*0030*/ 	.short	0x0006
        /*0032*/ 	.short	0x0030
        /*0034*/ 	.byte	0x00, 0xf0, 0x21, 0x00


	//----- nvinfo : EIATTR_KPARAM_INFO
	.align		4
.L_16:
        /*0038*/ 	.byte	0x04, 0x17
        /*003a*/ 	.short	(.L_18 - .L_17)
.L_17:
        /*003c*/ 	.word	0x00000000
        /*0040*/ 	.short	0x0005
        /*0042*/ 	.short	0x0028
        /*0044*/ 	.byte	0x00, 0xf0, 0x21, 0x00


	//----- nvinfo : EIATTR_KPARAM_INFO
	.align		4
.L_18:
        /*0048*/ 	.byte	0x04, 0x17
        /*004a*/ 	.short	(.L_20 - .L_19)
.L_19:
        /*004c*/ 	.word	0x00000000
        /*0050*/ 	.short	0x0004
        /*0052*/ 	.short	0x0020
        /*0054*/ 	.byte	0x00, 0xf0, 0x21, 0x00


	//----- nvinfo : EIATTR_KPARAM_INFO
	.align		4
.L_20:
        /*0058*/ 	.byte	0x04, 0x17
        /*005a*/ 	.short	(.L_22 - .L_21)
.L_21:
        /*005c*/ 	.word	0x00000000
        /*0060*/ 	.short	0x0003
        /*0062*/ 	.short	0x0018
        /*0064*/ 	.byte	0x00, 0xf0, 0x21, 0x00


	//----- nvinfo : EIATTR_KPARAM_INFO
	.align		4
.L_22:
        /*0068*/ 	.byte	0x04, 0x17
        /*006a*/ 	.short	(.L_24 - .L_23)
.L_23:
        /*006c*/ 	.word	0x00000000
        /*0070*/ 	.short	0x0002
        /*0072*/ 	.short	0x0010
        /*0074*/ 	.byte	0x00, 0xf0, 0x21, 0x00


	//----- nvinfo : EIATTR_KPARAM_INFO
	.align		4
.L_24:
        /*0078*/ 	.byte	0x04, 0x17
        /*007a*/ 	.short	(.L_26 - .L_25)
.L_25:
        /*007c*/ 	.word	0x00000000
        /*0080*/ 	.short	0x0001
        /*0082*/ 	.short	0x0008
        /*0084*/ 	.byte	0x00, 0xf0, 0x21, 0x00


	//----- nvinfo : EIATTR_KPARAM_INFO
	.align		4
.L_26:
        /*0088*/ 	.byte	0x04, 0x17
        /*008a*/ 	.short	(.L_28 - .L_27)
.L_27:
        /*008c*/ 	.word	0x00000000
        /*0090*/ 	.short	0x0000
        /*0092*/ 	.short	0x0000
        /*0094*/ 	.byte	0x00, 0xf0, 0x21, 0x00


	//----- nvinfo : EIATTR_SPARSE_MMA_MASK
	.align		4
.L_28:
        /*0098*/ 	.byte	0x03, 0x50
        /*009a*/ 	.short	0x0000


	//----- nvinfo : EIATTR_MAXREG_COUNT
	.align		4
        /*009c*/ 	.byte	0x03, 0x1b
        /*009e*/ 	.short	0x00ff


	//----- nvinfo : EIATTR_COOP_GROUP_MASK_REGIDS
	.align		4
        /*00a0*/ 	.byte	0x04, 0x29
        /*00a2*/ 	.short	(.L_30 - .L_29)


	//   ....[0]....
.L_29:
        /*00a4*/ 	.word	0xffffffff


	//   ....[1]....
        /*00a8*/ 	.word	0xffffffff


	//----- nvinfo : EIATTR_COOP_GROUP_INSTR_OFFSETS
	.align		4
.L_30:
        /*00ac*/ 	.byte	0x04, 0x28
        /*00ae*/ 	.short	(.L_32 - .L_31)


	//   ....[0]....
.L_31:
        /*00b0*/ 	.word	0x00000ff0


	//   ....[1]....
        /*00b4*/ 	.word	0x00001030


	//----- nvinfo : EIATTR_EXIT_INSTR_OFFSETS
	.align		4
.L_32:
        /*00b8*/ 	.byte	0x04, 0x1c
        /*00ba*/ 	.short	(.L_34 - .L_33)


	//   ....[0]....
.L_33:
        /*00bc*/ 	.word	0x00001660


	//----- nvinfo : EIATTR_MAX_THREADS
	.align		4
.L_34:
        /*00c0*/ 	.byte	0x04, 0x05
        /*00c2*/ 	.short	(.L_36 - .L_35)
.L_35:
        /*00c4*/ 	.word	0x00000080
        /*00c8*/ 	.word	0x00000001
        /*00cc*/ 	.word	0x00000001


	//----- nvinfo : EIATTR_CBANK_PARAM_SIZE
	.align		4
.L_36:
        /*00d0*/ 	.byte	0x03, 0x19
        /*00d2*/ 	.short	0x0040


	//----- nvinfo : EIATTR_PARAM_CBANK
	.align		4
        /*00d4*/ 	.byte	0x04, 0x0a
        /*00d6*/ 	.short	(.L_38 - .L_37)
	.align		4
.L_37:
        /*00d8*/ 	.word	index@(.nv.constant0.triton_)
        /*00dc*/ 	.short	0x0210
        /*00de*/ 	.short	0x0040


	//----- nvinfo : EIATTR_SW_WAR
	.align		4
.L_38:
        /*00e0*/ 	.byte	0x04, 0x36
        /*00e2*/ 	.short	(.L_40 - .L_39)
.L_39:
        /*00e4*/ 	.word	0x00000008
.L_40:


//--------------------- .nv.callgraph             --------------------------
	.section	.nv.callgraph,"",@"SHT_CUDA_CALLGRAPH"
	.align	4
	.sectionentsize	8
	.align		4
        /*0000*/ 	.word	0x00000000
	.align		4
        /*0004*/ 	.word	0xffffffff
	.align		4
        /*0008*/ 	.word	0x00000000
	.align		4
        /*000c*/ 	.word	0xfffffffe
	.align		4
        /*0010*/ 	.word	0x00000000
	.align		4
        /*0014*/ 	.word	0xfffffffd
	.align		4
        /*0018*/ 	.word	0x00000000
	.align		4
        /*001c*/ 	.word	0xfffffffc


//--------------------- .nv.constant4             --------------------------
	.section	.nv.constant4,"a",@progbits
	.align	8
	.align		8
.nv.constant4:
        /*0000*/ 	.dword	_$_str


//--------------------- .text.triton_             --------------------------
	.section	.text.triton_,"ax",@progbits
	.align	128
        .global         triton_
        .type           triton_,@function
        .size           triton_,(.L_x_4 - triton_)
        .other          triton_,@"STO_CUDA_ENTRY STV_DEFAULT"
triton_:
.text.triton_:
[----:B------:R-:W0:Y:S02]  /*0000*/  LDC R1, c[0x0][0x28] ;  /* 0x00000a00ff017b82 */ /* 0x000e240000000800 */
[----:B------:R-:W1:Y:S01]  /*0010*/  S2R R8, SR_TID.X ;  /* 0x0000000000087919 */ /* 0x000e620000002100 */
[----:B------:R-:W-:Y:S01]  /*0020*/  ULDC.64 UR4, c[0x0][0x230] ;  /* 0x00008c0000047ab9 */ /* 0x000fe20000000a00 */
[----:B------:R-:W-:Y:S01]  /*0030*/  ULDC.64 UR8, c[0x0][0x238] ;  /* 0x00008e0000087ab9 */ /* 0x000fe20000000a00 */
[----:B------:R-:W-:Y:S01]  /*0040*/  ULDC.64 UR10, c[0x0][0x220] ;  /* 0x00008800000a7ab9 */ /* 0x000fe20000000a00 */
[----:B------:R-:W2:Y:S01]  /*0050*/  S2R R3, SR_CTAID.X ;  /* 0x0000000000037919 */ /* 0x000ea20000002500 */
[----:B------:R-:W-:Y:S01]  /*0060*/  ULDC.64 UR6, c[0x0][0x228] ;  /* 0x00008a0000067ab9 */ /* 0x000fe20000000a00 */
[----:B------:R-:W-:Y:S02]  /*0070*/  CS2R R10, SRZ ;  /* 0x00000000000a7805 */ /* 0x000fe4000001ff00 */
[----:B------:R-:W-:Y:S02]  /*0080*/  CS2R R12, SRZ ;  /* 0x00000000000c7805 */ /* 0x000fe4000001ff00 */
[----:B------:R-:W-:-:S02]  /*0090*/  CS2R R14, SRZ ;  /* 0x00000000000e7805 */ /* 0x000fc4000001ff00 */
[----:B------:R-:W-:Y:S02]  /*00a0*/  CS2R R32, SRZ ;  /* 0x0000000000207805 */ /* 0x000fe4000001ff00 */
[----:B------:R-:W-:Y:S02]  /*00b0*/  CS2R R34, SRZ ;  /* 0x0000000000227805 */ /* 0x000fe4000001ff00 */
[----:B------:R-:W-:Y:S01]  /*00c0*/  CS2R R36, SRZ ;  /* 0x0000000000247805 */ /* 0x000fe2000001ff00 */
[----:B------:R-:W-:Y:S01]  /*00d0*/  IMAD.MOV.U32 R38, RZ, RZ, RZ ;  /* 0x000000ffff267224 */ /* 0x000fe200078e00ff */
[----:B-1----:R-:W-:Y:S02]  /*00e0*/  SHF.R.U32.HI R0, RZ, 0x1, R8 ;  /* 0x00000001ff007819 */ /* 0x002fe40000011608 */
[----:B------:R-:W-:Y:S02]  /*00f0*/  SHF.L.U32 R2, R8, 0x2, RZ ;  /* 0x0000000208027819 */ /* 0x000fe400000006ff */
[----:B------:R-:W-:-:S02]  /*0100*/  SGXT.U32 R0, R0, 0x6 ;  /* 0x000000060000781a */ /* 0x000fc40000000000 */
[----:B------:R-:W-:Y:S02]  /*0110*/  LOP3.LUT R8, R8, 0x1, RZ, 0xc0, !PT ;  /* 0x0000000108087812 */ /* 0x000fe400078ec0ff */
[----:B------:R-:W-:Y:S02]  /*0120*/  LOP3.LUT R2, R2, 0x4, RZ, 0xc0, !PT ;  /* 0x0000000402027812 */ /* 0x000fe400078ec0ff */
[----:B--2---:R-:W-:Y:S01]  /*0130*/  LEA R3, R3, R0, 0x6 ;  /* 0x0000000003037211 */ /* 0x004fe200078e30ff */
[----:B------:R-:W-:-:S04]  /*0140*/  IMAD.WIDE.U32 R8, R8, 0x8, RZ ;  /* 0x0000000808087825 */ /* 0x000fc800078e00ff */
[----:B------:R-:W-:Y:S01]  /*0150*/  IMAD R0, R3, 0xc00, R2 ;  /* 0x00000c0003007824 */ /* 0x000fe200078e0202 */
[----:B------:R-:W-:Y:S02]  /*0160*/  LOP3.LUT R3, R8, 0x3000, RZ, 0xfc, !PT ;  /* 0x0000300008037812 */ /* 0x000fe400078efcff */
[----:B------:R-:W-:Y:S02]  /*0170*/  IADD3 R2, P2, R8, UR8, RZ ;  /* 0x0000000808027c10 */ /* 0x000fe4000ff5e0ff */
[----:B------:R-:W-:Y:S02]  /*0180*/  IADD3 R4, P3, R8, UR10, RZ ;  /* 0x0000000a08047c10 */ /* 0x000fe4000ff7e0ff */
[----:B------:R-:W-:Y:S02]  /*0190*/  IADD3 R6, P0, R3, UR4, RZ ;  /* 0x0000000403067c10 */ /* 0x000fe4000ff1e0ff */
[----:B------:R-:W-:Y:S02]  /*01a0*/  IADD3 R8, P1, R3, UR6, RZ ;  /* 0x0000000603087c10 */ /* 0x000fe4000ff3e0ff */
[----:B------:R-:W-:-:S02]  /*01b0*/  IADD3.X R3, R9, UR9, RZ, P2, !PT ;  /* 0x0000000909037c10 */ /* 0x000fc400097fe4ff */
[----:B------:R-:W-:Y:S02]  /*01c0*/  IADD3.X R5, R9, UR11, RZ, P3, !PT ;  /* 0x0000000b09057c10 */ /* 0x000fe40009ffe4ff */
[----:B------:R-:W-:Y:S01]  /*01d0*/  IADD3.X R7, R9, UR5, RZ, P0, !PT ;  /* 0x0000000509077c10 */ /* 0x000fe200087fe4ff */
[----:B------:R-:W-:Y:S01]  /*01e0*/  ULDC.64 UR4, c[0x0][0x208] ;  /* 0x0000820000047ab9 */ /* 0x000fe20000000a00 */
[----:B------:R-:W-:-:S07]  /*01f0*/  IADD3.X R9, R9, UR7, RZ, P1, !PT ;  /* 0x0000000709097c10 */ /* 0x000fce0008ffe4ff */
.L_x_1:
[----:B------:R-:W1:Y:S01]  /*0200*/  LDC.64 R22, c[0x0][0x218] ;  /* 0x00008600ff167b82 */ /* 0x000e620000000a00 */
[----:B------:R-:W-:Y:S01]  /*0210*/  IADD3 R19, R0, R35, RZ ;  /* 0x0000002300137210 */ /* 0x000fe20007ffe0ff */
[----:B------:R-:W2:Y:S04]  /*0220*/  LDG.E.EL.64 R20, desc[UR4][R4.64] ;  /* 0x0000000404147981 */ /* 0x000ea8000c2e1b00 */
[----:B------:R-:W3:Y:S02]  /*0230*/  LDG.E.EL.64 R24, desc[UR4][R8.64] ;  /* 0x0000000408187981 */ /* 0x000ee4000c2e1b00 */
[----:B------:R-:W4:Y:S02]  /*0240*/  LDC.64 R16, c[0x0][0x210] ;  /* 0x00008400ff107b82 */ /* 0x000f240000000a00 */
[----:B------:R-:W5:Y:S04]  /*0250*/  LDG.E.EL.64 R26, desc[UR4][R6.64] ;  /* 0x00000004061a7981 */ /* 0x000f68000c2e1b00 */
[----:B------:R-:W5:Y:S01]  /*0260*/  LDG.E.EL.64 R28, desc[UR4][R2.64] ;  /* 0x00000004021c7981 */ /* 0x000f62000c2e1b00 */
[----:B-1----:R-:W-:-:S06]  /*0270*/  IMAD.WIDE R22, R19, 0x2, R22 ;  /* 0x0000000213167825 */ /* 0x002fcc00078e0216 */
[----:B------:R-:W5:Y:S01]  /*0280*/  LDG.E.EF.64 R22, desc[UR4][R22.64] ;  /* 0x0000000416167981 */ /* 0x000f62000c0e1b00 */
[----:B----4-:R-:W-:-:S05]  /*0290*/  IMAD.WIDE R18, R19, 0x2, R16 ;  /* 0x0000000213127825 */ /* 0x010fca00078e0210 */
[----:B------:R-:W4:Y:S01]  /*02a0*/  LDG.E.EF.64 R30, desc[UR4][R18.64] ;  /* 0x00000004121e7981 */ /* 0x000f22000c0e1b00 */
[----:B------:R-:W-:Y:S02]  /*02b0*/  ISETP.NE.AND P0, PT, R35, RZ, PT ;  /* 0x000000ff2300720c */ /* 0x000fe40003f05270 */
[C---:B--2---:R-:W-:Y:S02]  /*02c0*/  SHF.L.U32 R40, R20.reuse, 0x10, RZ ;  /* 0x0000001014287819 */ /* 0x044fe400000006ff */
[----:B------:R-:W-:Y:S02]  /*02d0*/  SHF.L.U32 R41, R21, 0x10, RZ ;  /* 0x0000001015297819 */ /* 0x000fe400000006ff */
[----:B------:R-:W-:Y:S02]  /*02e0*/  PRMT R21, R20, 0x7632, R21 ;  /* 0x0000763214157816 */ /* 0x000fe40000000015 */
[C---:B---3--:R-:W-:Y:S02]  /*02f0*/  SHF.L.U32 R42, R24.reuse, 0x10, RZ ;  /* 0x00000010182a7819 */ /* 0x048fe400000006ff */
[----:B------:R-:W-:Y:S01]  /*0300*/  PRMT R24, R24, 0x7632, R24 ;  /* 0x0000763218187816 */ /* 0x000fe20000000018 */
[----:B-----5:R-:W-:-:S04]  /*0310*/  IMAD.U32 R39, R22, 0x10000, RZ ;  /* 0x0001000016277824 */ /* 0x020fc800078e00ff */
[----:B------:R-:W-:Y:S01]  /*0320*/  FADD R39, R39, R40 ;  /* 0x0000002827277221 */ /* 0x000fe20000000000 */
[----:B------:R-:W-:Y:S02]  /*0330*/  SHF.L.U32 R40, R23, 0x10, RZ ;  /* 0x0000001017287819 */ /* 0x000fe400000006ff */
[----:B------:R-:W-:-:S03]  /*0340*/  PRMT R22, R22, 0x7632, R22 ;  /* 0x0000763216167816 */ /* 0x000fc60000000016 */
[----:B------:R-:W-:Y:S01]  /*0350*/  FADD R20, R40, R41 ;  /* 0x0000002928147221 */ /* 0x000fe20000000000 */
[C---:B------:R-:W-:Y:S01]  /*0360*/  IMAD.U32 R41, R21.reuse, 0x10000, RZ ;  /* 0x0001000015297824 */ /* 0x040fe200078e00ff */
[----:B------:R-:W-:Y:S02]  /*0370*/  PRMT R21, R21, 0x7632, R21 ;  /* 0x0000763215157816 */ /* 0x000fe40000000015 */
[----:B------:R-:W-:Y:S02]  /*0380*/  PRMT R23, R23, 0x7632, R23 ;  /* 0x0000763217177816 */ /* 0x000fe40000000017 */
[----:B------:R-:W-:Y:S02]  /*0390*/  SHF.L.U32 R40, R21, 0x10, RZ ;  /* 0x0000001015287819 */ /* 0x000fe400000006ff */
[----:B------:R-:W-:Y:S02]  /*03a0*/  SHF.L.U32 R22, R22, 0x10, RZ ;  /* 0x0000001016167819 */ /* 0x000fe400000006ff */
[----:B------:R-:W-:-:S02]  /*03b0*/  SHF.L.U32 R21, R26, 0x10, RZ ;  /* 0x000000101a157819 */ /* 0x000fc400000006ff */
[----:B------:R-:W-:Y:S01]  /*03c0*/  PRMT R26, R26, 0x7632, R26 ;  /* 0x000076321a1a7816 */ /* 0x000fe2000000001a */
[----:B------:R-:W-:Y:S02]  /*03d0*/  IMAD.U32 R23, R23, 0x10000, RZ ;  /* 0x0001000017177824 */ /* 0x000fe400078e00ff */
[----:B------:R-:W-:Y:S01]  /*03e0*/  FADD R22, R22, R41 ;  /* 0x0000002916167221 */ /* 0x000fe20000000000 */
[----:B------:R-:W-:Y:S01]  /*03f0*/  SHF.L.U32 R24, R24, 0x10, RZ ;  /* 0x0000001018187819 */ /* 0x000fe200000006ff */
[--C-:B------:R-:W-:Y:S01]  /*0400*/  FADD R42, R42, R21.reuse ;  /* 0x000000152a2a7221 */ /* 0x100fe20000000000 */
[----:B------:R-:W-:Y:S01]  /*0410*/  SHF.L.U32 R44, R27, 0x10, RZ ;  /* 0x000000101b2c7819 */ /* 0x000fe200000006ff */
[----:B------:R-:W-:Y:S01]  /*0420*/  IMAD.U32 R41, R26, 0x10000, RZ ;  /* 0x000100001a297824 */ /* 0x000fe200078e00ff */
[----:B------:R-:W-:Y:S01]  /*0430*/  PRMT R21, R25, 0x7632, R21 ;  /* 0x0000763219157816 */ /* 0x000fe20000000015 */
[----:B------:R-:W-:Y:S01]  /*0440*/  FADD R40, R23, R40 ;  /* 0x0000002817287221 */ /* 0x000fe20000000000 */
[----:B------:R-:W-:Y:S01]  /*0450*/  PRMT R27, R27, 0x7632, R27 ;  /* 0x000076321b1b7816 */ /* 0x000fe2000000001b */
[----:B------:R-:W-:-:S02]  /*0460*/  IMAD.U32 R23, R25, 0x10000, RZ ;  /* 0x0001000019177824 */ /* 0x000fc400078e00ff */
[----:B------:R-:W-:Y:S01]  /*0470*/  FADD R25, R24, R41 ;  /* 0x0000002918197221 */ /* 0x000fe20000000000 */
[----:B------:R-:W-:Y:S02]  /*0480*/  SHF.L.U32 R21, R21, 0x10, RZ ;  /* 0x0000001015157819 */ /* 0x000fe400000006ff */
[----:B------:R-:W-:Y:S01]  /*0490*/  SHF.L.U32 R24, R27, 0x10, RZ ;  /* 0x000000101b187819 */ /* 0x000fe200000006ff */
[----:B------:R-:W-:Y:S01]  /*04a0*/  IMAD.U32 R41, R28, 0x10000, RZ ;  /* 0x000100001c297824 */ /* 0x000fe200078e00ff */
[----:B----4-:R-:W-:-:S03]  /*04b0*/  SHF.L.U32 R26, R30, 0x10, RZ ;  /* 0x000000101e1a7819 */ /* 0x010fc600000006ff */
[--C-:B------:R-:W-:Y:S01]  /*04c0*/  FADD R27, R21, R24.reuse ;  /* 0x00000018151b7221 */ /* 0x100fe20000000000 */
[----:B------:R-:W-:Y:S01]  /*04d0*/  PRMT R24, R28, 0x7632, R24 ;  /* 0x000076321c187816 */ /* 0x000fe20000000018 */
[--C-:B------:R-:W-:Y:S01]  /*04e0*/  FADD R21, R26, R41.reuse ;  /* 0x000000291a157221 */ /* 0x100fe20000000000 */
[----:B------:R-:W-:Y:S02]  /*04f0*/  PRMT R41, R29, 0x7632, R41 ;  /* 0x000076321d297816 */ /* 0x000fe40000000029 */
[----:B------:R-:W-:Y:S02]  /*0500*/  PRMT R30, R30, 0x7632, R30 ;  /* 0x000076321e1e7816 */ /* 0x000fe4000000001e */
[C---:B------:R-:W-:Y:S01]  /*0510*/  PRMT R26, R31.reuse, 0x7632, R26 ;  /* 0x000076321f1a7816 */ /* 0x040fe2000000001a */
[----:B------:R-:W-:Y:S01]  /*0520*/  IMAD.U32 R28, R31, 0x10000, RZ ;  /* 0x000100001f1c7824 */ /* 0x000fe200078e00ff */
[----:B------:R-:W-:Y:S02]  /*0530*/  SHF.L.U32 R29, R29, 0x10, RZ ;  /* 0x000000101d1d7819 */ /* 0x000fe400000006ff */
[----:B------:R-:W-:Y:S01]  /*0540*/  SHF.L.U32 R24, R24, 0x10, RZ ;  /* 0x0000001018187819 */ /* 0x000fe200000006ff */
[----:B------:R-:W-:Y:S01]  /*0550*/  IMAD.U32 R26, R26, 0x10000, RZ ;  /* 0x000100001a1a7824 */ /* 0x000fe200078e00ff */
[----:B------:R-:W-:-:S02]  /*0560*/  SHF.L.U32 R41, R41, 0x10, RZ ;  /* 0x0000001029297819 */ /* 0x000fc400000006ff */
[----:B------:R-:W-:Y:S01]  /*0570*/  SHF.L.U32 R31, R30, 0x10, RZ ;  /* 0x000000101e1f7819 */ /* 0x000fe200000006ff */
[----:B------:R-:W-:Y:S01]  /*0580*/  FADD R23, R23, R44 ;  /* 0x0000002c17177221 */ /* 0x000fe20000000000 */
[----:B------:R-:W-:Y:S01]  /*0590*/  FADD R28, R28, R29 ;  /* 0x0000001d1c1c7221 */ /* 0x000fe20000000000 */
[----:B------:R-:W-:Y:S02]  /*05a0*/  FADD R26, R26, R41 ;  /* 0x000000291a1a7221 */ /* 0x000fe40000000000 */
[----:B------:R-:W-:Y:S01]  /*05b0*/  FADD R24, R31, R24 ;  /* 0x000000181f187221 */ /* 0x000fe20000000000 */
[----:B------:R-:W-:Y:S01]  /*05c0*/  FFMA R21, R42, R21, R39 ;  /* 0x000000152a157223 */ /* 0x000fe20000000027 */
[----:B------:R-:W-:Y:S01]  /*05d0*/  FFMA R23, R23, R28, R20 ;  /* 0x0000001c17177223 */ /* 0x000fe20000000014 */
[----:B------:R-:W-:Y:S01]  /*05e0*/  FFMA R40, R27, R26, R40 ;  /* 0x0000001a1b287223 */ /* 0x000fe20000000028 */
[----:B------:R-:W-:Y:S01]  /*05f0*/  FFMA R42, R25, R24, R22 ;  /* 0x00000018192a7223 */ /* 0x000fe20000000016 */
[----:B------:R-:W-:-:S02]  /*0600*/  HFMA2.MMA R24, -RZ, RZ, 1.875, 0 ;  /* 0x3f800000ff187435 */ /* 0x000fc400000001ff */
[----:B------:R-:W-:Y:S01]  /*0610*/  HFMA2.MMA R29, -RZ, RZ, 1.875, 0 ;  /* 0x3f800000ff1d7435 */ /* 0x000fe200000001ff */
[----:B------:R-:W-:Y:S01]  /*0620*/  IMAD.MOV.U32 R44, RZ, RZ, RZ ;  /* 0x000000ffff2c7224 */ /* 0x000fe200078e00ff */
[----:B------:R-:W-:Y:S02]  /*0630*/  MOV R39, RZ ;  /* 0x000000ff00277202 */ /* 0x000fe40000000f00 */
[----:B------:R-:W-:Y:S01]  /*0640*/  CS2R R30, SRZ ;  /* 0x00000000001e7805 */ /* 0x000fe2000001ff00 */
[----:B------:R-:W-:Y:S01]  /*0650*/  IMAD.MOV.U32 R26, RZ, RZ, 0x3f800000 ;  /* 0x3f800000ff1a7424 */ /* 0x000fe200078e00ff */
[----:B------:R-:W-:Y:S01]  /*0660*/  MOV R28, 0x3f800000 ;  /* 0x3f800000001c7802 */ /* 0x000fe20000000f00 */
[----:B------:R-:W-:Y:S01]  /*0670*/  IMAD.MOV.U32 R20, RZ, RZ, R21 ;  /* 0x000000ffff147224 */ /* 0x000fe200078e0015 */
[----:B------:R-:W-:Y:S02]  /*0680*/  MOV R22, R23 ;  /* 0x0000001700167202 */ /* 0x000fe40000000f00 */
[----:B------:R-:W-:-:S02]  /*0690*/  MOV R25, R42 ;  /* 0x0000002a00197202 */ /* 0x000fc40000000f00 */
[----:B------:R-:W-:Y:S01]  /*06a0*/  MOV R27, R40 ;  /* 0x00000028001b7202 */ /* 0x000fe20000000f00 */
[----:B------:R-:W-:Y:S06]  /*06b0*/  @!P0 BRA `(.L_x_0) ;  /* 0x0000000000e08947 */ /* 0x000fec0003800000 */
[----:B------:R-:W-:Y:S01]  /*06c0*/  FADD R28, R13, 1 ;  /* 0x3f8000000d1c7421 */ /* 0x000fe20000000000 */
[----:B------:R-:W-:Y:S01]  /*06d0*/  FADD R29, R11, 1 ;  /* 0x3f8000000b1d7421 */ /* 0x000fe20000000000 */
[----:B------:R-:W-:Y:S01]  /*06e0*/  FADD R26, R12, 1 ;  /* 0x3f8000000c1a7421 */ /* 0x000fe20000000000 */
[----:B------:R-:W-:Y:S01]  /*06f0*/  FADD R24, R10, 1 ;  /* 0x3f8000000a187421 */ /* 0x000fe20000000000 */
[C---:B------:R-:W-:Y:S01]  /*0700*/  FMUL R11, R28.reuse, 0.25 ;  /* 0x3e8000001c0b7820 */ /* 0x040fe20000400000 */
[C---:B------:R-:W-:Y:S01]  /*0710*/  FSETP.GEU.AND P0, PT, |R28|.reuse, 1.175494350822287508e-38, PT ;  /* 0x008000001c00780b */ /* 0x040fe20003f0e200 */
[C---:B------:R-:W-:Y:S01]  /*0720*/  FMUL R12, R29.reuse, 0.25 ;  /* 0x3e8000001d0c7820 */ /* 0x040fe20000400000 */
[----:B------:R-:W-:Y:S01]  /*0730*/  FSETP.GT.AND P6, PT, |R28|, 8.50705917302346158658e+37, PT ;  /* 0x7e8000001c00780b */ /* 0x000fe20003fc4200 */
[----:B------:R-:W-:Y:S01]  /*0740*/  FADD R10, R40, -R37 ;  /* 0x80000025280a7221 */ /* 0x000fe20000000000 */
[----:B------:R-:W-:Y:S02]  /*0750*/  FSETP.GT.AND P2, PT, |R29|, 8.50705917302346158658e+37, PT ;  /* 0x7e8000001d00780b */ /* 0x000fe40003f44200 */
[----:B------:R-:W-:Y:S01]  /*0760*/  FSEL R13, R11, R28, P6 ;  /* 0x0000001c0b0d7208 */ /* 0x000fe20003000000 */
[----:B------:R-:W-:Y:S01]  /*0770*/  FMUL R11, R26, 0.25 ;  /* 0x3e8000001a0b7820 */ /* 0x000fe20000400000 */
[----:B------:R-:W-:Y:S01]  /*0780*/  FSEL R25, R12, R29, P2 ;  /* 0x0000001d0c197208 */ /* 0x000fe20001000000 */
[----:B------:R-:W-:Y:S01]  /*0790*/  FMUL R27, R10, 0.25 ;  /* 0x3e8000000a1b7820 */ /* 0x000fe20000400000 */
[----:B------:R-:W-:-:S02]  /*07a0*/  FSETP.GEU.AND P1, PT, |R29|, 1.175494350822287508e-38, PT ;  /* 0x008000001d00780b */ /* 0x000fc40003f2e200 */
[C---:B------:R-:W-:Y:S01]  /*07b0*/  FSETP.GT.AND P3, PT, |R26|.reuse, 8.50705917302346158658e+37, PT ;  /* 0x7e8000001a00780b */ /* 0x040fe20003f64200 */
[----:B------:R-:W-:Y:S01]  /*07c0*/  @!P0 FMUL R13, R13, 16777216 ;  /* 0x4b8000000d0d8820 */ /* 0x000fe20000400000 */
[----:B------:R-:W-:Y:S02]  /*07d0*/  FSETP.GEU.AND P4, PT, |R26|, 1.175494350822287508e-38, PT ;  /* 0x008000001a00780b */ /* 0x000fe40003f8e200 */
[C---:B------:R-:W-:Y:S01]  /*07e0*/  FSETP.GEU.AND P5, PT, |R24|.reuse, 1.175494350822287508e-38, PT ;  /* 0x008000001800780b */ /* 0x040fe20003fae200 */
[----:B------:R1:W2:Y:S01]  /*07f0*/  MUFU.RCP R12, R13 ;  /* 0x0000000d000c7308 */ /* 0x0002a20000001000 */
[----:B------:R-:W-:Y:S01]  /*0800*/  FSEL R31, R11, R26, P3 ;  /* 0x0000001a0b1f7208 */ /* 0x000fe20001800000 */
[C---:B------:R-:W-:Y:S01]  /*0810*/  FMUL R11, R24.reuse, 0.25 ;  /* 0x3e800000180b7820 */ /* 0x040fe20000400000 */
[----:B------:R-:W-:Y:S02]  /*0820*/  FSEL R27, R27, R10, P6 ;  /* 0x0000000a1b1b7208 */ /* 0x000fe40003000000 */
[----:B------:R-:W-:Y:S01]  /*0830*/  FSETP.GT.AND P6, PT, |R24|, 8.50705917302346158658e+37, PT ;  /* 0x7e8000001800780b */ /* 0x000fe20003fc4200 */
[----:B------:R-:W-:-:S02]  /*0840*/  @!P1 FMUL R25, R25, 16777216 ;  /* 0x4b80000019199820 */ /* 0x000fc40000400000 */
[----:B------:R-:W-:Y:S01]  /*0850*/  @!P0 FMUL R27, R27, 16777216 ;  /* 0x4b8000001b1b8820 */ /* 0x000fe20000400000 */
[----:B------:R-:W-:Y:S01]  /*0860*/  FSEL R30, R11, R24, P6 ;  /* 0x000000180b1e7208 */ /* 0x000fe20003000000 */
[----:B------:R-:W-:Y:S01]  /*0870*/  @!P4 FMUL R31, R31, 16777216 ;  /* 0x4b8000001f1fc820 */ /* 0x000fe20000400000 */
[----:B-1----:R-:W-:Y:S01]  /*0880*/  FADD R13, R23, -R36 ;  /* 0x80000024170d7221 */ /* 0x002fe20000000000 */
[----:B------:R-:W-:Y:S01]  /*0890*/  FADD R11, R21, -R38 ;  /* 0x80000026150b7221 */ /* 0x000fe20000000000 */
[----:B------:R-:W1:Y:S01]  /*08a0*/  MUFU.RCP R25, R25 ;  /* 0x0000001900197308 */ /* 0x000e620000001000 */
[----:B------:R-:W-:Y:S01]  /*08b0*/  @!P5 FMUL R30, R30, 16777216 ;  /* 0x4b8000001e1ed820 */ /* 0x000fe20000400000 */
[----:B--2---:R-:W-:Y:S01]  /*08c0*/  FFMA R27, R12, R27, R37 ;  /* 0x0000001b0c1b7223 */ /* 0x004fe20000000025 */
[----:B------:R-:W-:Y:S01]  /*08d0*/  FADD R12, R42, -R34 ;  /* 0x800000222a0c7221 */ /* 0x000fe20000000000 */
[----:B------:R-:W-:Y:S01]  /*08e0*/  FMUL R22, R13, 0.25 ;  /* 0x3e8000000d167820 */ /* 0x000fe20000400000 */
[----:B------:R-:W-:-:S02]  /*08f0*/  FMUL R20, R11, 0.25 ;  /* 0x3e8000000b147820 */ /* 0x000fc40000400000 */
[----:B------:R-:W-:Y:S01]  /*0900*/  FMUL R39, R12, 0.25 ;  /* 0x3e8000000c277820 */ /* 0x000fe20000400000 */
[----:B------:R-:W2:Y:S01]  /*0910*/  MUFU.RCP R31, R31 ;  /* 0x0000001f001f7308 */ /* 0x000ea20000001000 */
[----:B------:R-:W-:Y:S02]  /*0920*/  FSEL R22, R22, R13, P3 ;  /* 0x0000000d16167208 */ /* 0x000fe40001800000 */
[----:B------:R-:W-:Y:S02]  /*0930*/  FSEL R20, R20, R11, P6 ;  /* 0x0000000b14147208 */ /* 0x000fe40003000000 */
[----:B------:R-:W-:Y:S01]  /*0940*/  FSEL R39, R39, R12, P2 ;  /* 0x0000000c27277208 */ /* 0x000fe20001000000 */
[----:B------:R-:W-:Y:S02]  /*0950*/  @!P4 FMUL R22, R22, 16777216 ;  /* 0x4b8000001616c820 */ /* 0x000fe40000400000 */
[----:B------:R3:W4:Y:S01]  /*0960*/  MUFU.RCP R37, R30 ;  /* 0x0000001e00257308 */ /* 0x0007220000001000 */
[----:B------:R-:W-:Y:S01]  /*0970*/  @!P5 FMUL R20, R20, 16777216 ;  /* 0x4b8000001414d820 */ /* 0x000fe20000400000 */
[----:B------:R-:W-:-:S04]  /*0980*/  @!P1 FMUL R39, R39, 16777216 ;  /* 0x4b80000027279820 */ /* 0x000fc80000400000 */
[----:B-1----:R-:W-:Y:S01]  /*0990*/  FFMA R25, R25, R39, R34 ;  /* 0x0000002719197223 */ /* 0x002fe20000000022 */
[----:B--2---:R-:W-:Y:S01]  /*09a0*/  FFMA R22, R31, R22, R36 ;  /* 0x000000161f167223 */ /* 0x004fe20000000024 */
[----:B------:R-:W-:Y:S02]  /*09b0*/  FADD R31, R40, -R27 ;  /* 0x8000001b281f7221 */ /* 0x000fe40000000000 */
[----:B------:R-:W-:Y:S01]  /*09c0*/  FADD R39, R42, -R25 ;  /* 0x800000192a277221 */ /* 0x000fe20000000000 */
[----:B---3--:R-:W-:Y:S01]  /*09d0*/  FADD R30, R23, -R22 ;  /* 0x80000016171e7221 */ /* 0x008fe20000000000 */
[----:B------:R-:W-:Y:S02]  /*09e0*/  FFMA R31, R10, R31, R33 ;  /* 0x0000001f0a1f7223 */ /* 0x000fe40000000021 */
[----:B------:R-:W-:Y:S01]  /*09f0*/  FFMA R39, R12, R39, R15 ;  /* 0x000000270c277223 */ /* 0x000fe2000000000f */
[----:B----4-:R-:W-:Y:S01]  /*0a00*/  FFMA R20, R37, R20, R38 ;  /* 0x0000001425147223 */ /* 0x010fe20000000026 */
[----:B------:R-:W-:-:S03]  /*0a10*/  FFMA R30, R13, R30, R32 ;  /* 0x0000001e0d1e7223 */ /* 0x000fc60000000020 */
[----:B------:R-:W-:-:S04]  /*0a20*/  FADD R44, R21, -R20 ;  /* 0x80000014152c7221 */ /* 0x000fc80000000000 */
[----:B------:R-:W-:-:S07]  /*0a30*/  FFMA R44, R11, R44, R14 ;  /* 0x0000002c0b2c7223 */ /* 0x000fce000000000e */
.L_x_0:
[----:B------:R-:W-:Y:S01]  /*0a40*/  VIADD R35, R35, 0x8 ;  /* 0x0000000823237836 */ /* 0x000fe20000000000 */
[----:B------:R-:W-:Y:S01]  /*0a50*/  IADD3 R6, P0, R6, 0x10, RZ ;  /* 0x0000001006067810 */ /* 0x000fe20007f1e0ff */
[----:B------:R-:W-:Y:S01]  /*0a60*/  IMAD.MOV.U32 R11, RZ, RZ, R29 ;  /* 0x000000ffff0b7224 */ /* 0x000fe200078e001d */
[----:B------:R-:W-:Y:S01]  /*0a70*/  F2FP.BF16.F32.PACK_AB R12, R42, R21 ;  /* 0x000000152a0c723e */ /* 0x000fe200000010ff */
[----:B------:R-:W-:Y:S01]  /*0a80*/  IMAD.MOV.U32 R14, RZ, RZ, R44 ;  /* 0x000000ffff0e7224 */ /* 0x000fe200078e002c */
[----:B------:R-:W-:Y:S01]  /*0a90*/  IADD3.X R7, RZ, R7, RZ, P0, !PT ;  /* 0x00000007ff077210 */ /* 0x000fe200007fe4ff */
[----:B------:R-:W-:Y:S01]  /*0aa0*/  IMAD.MOV.U32 R33, RZ, RZ, R31 ;  /* 0x000000ffff217224 */ /* 0x000fe200078e001f */
[----:B------:R-:W-:Y:S01]  /*0ab0*/  ISETP.GE.U32.AND P0, PT, R35, 0xc00, PT ;  /* 0x00000c002300780c */ /* 0x000fe20003f06070 */
[----:B------:R-:W-:Y:S01]  /*0ac0*/  IMAD.MOV.U32 R37, RZ, RZ, R27 ;  /* 0x000000ffff257224 */ /* 0x000fe200078e001b */
[----:B------:R-:W-:Y:S02]  /*0ad0*/  F2FP.BF16.F32.PACK_AB R13, R40, R23 ;  /* 0x00000017280d723e */ /* 0x000fe400000010ff */
[----:B------:R-:W-:-:S02]  /*0ae0*/  IADD3 R2, P2, R2, 0x10, RZ ;  /* 0x0000001002027810 */ /* 0x000fc40007f5e0ff */
[----:B------:R-:W-:Y:S01]  /*0af0*/  IADD3 R8, P1, R8, 0x10, RZ ;  /* 0x0000001008087810 */ /* 0x000fe20007f3e0ff */
[----:B------:R1:W-:Y:S01]  /*0b00*/  STG.E.64 desc[UR4][R18.64], R12 ;  /* 0x0000000c12007986 */ /* 0x0003e2000c101b04 */
[----:B------:R-:W-:Y:S01]  /*0b10*/  IADD3 R4, P3, R4, 0x10, RZ ;  /* 0x0000001004047810 */ /* 0x000fe20007f7e0ff */
[----:B------:R-:W-:Y:S01]  /*0b20*/  IMAD.X R3, RZ, RZ, R3, P2 ;  /* 0x000000ffff037224 */ /* 0x000fe200010e0603 */
[----:B------:R-:W-:Y:S02]  /*0b30*/  IADD3.X R9, RZ, R9, RZ, P1, !PT ;  /* 0x00000009ff097210 */ /* 0x000fe40000ffe4ff */
[----:B------:R-:W-:Y:S02]  /*0b40*/  IADD3.X R5, RZ, R5, RZ, P3, !PT ;  /* 0x00000005ff057210 */ /* 0x000fe40001ffe4ff */
[----:B------:R-:W-:Y:S02]  /*0b50*/  MOV R10, R24 ;  /* 0x00000018000a7202 */ /* 0x000fe40000000f00 */
[----:B------:R-:W-:-:S02]  /*0b60*/  MOV R15, R39 ;  /* 0x00000027000f7202 */ /* 0x000fc40000000f00 */
[----:B------:R-:W-:Y:S02]  /*0b70*/  MOV R32, R30 ;  /* 0x0000001e00207202 */ /* 0x000fe40000000f00 */
[----:B------:R-:W-:Y:S02]  /*0b80*/  MOV R34, R25 ;  /* 0x0000001900227202 */ /* 0x000fe40000000f00 */
[----:B-1----:R-:W-:Y:S02]  /*0b90*/  MOV R12, R26 ;  /* 0x0000001a000c7202 */ /* 0x002fe40000000f00 */
[----:B------:R-:W-:Y:S02]  /*0ba0*/  MOV R13, R28 ;  /* 0x0000001c000d7202 */ /* 0x000fe40000000f00 */
[----:B------:R-:W-:Y:S02]  /*0bb0*/  MOV R36, R22 ;  /* 0x0000001600247202 */ /* 0x000fe40000000f00 */
[----:B------:R-:W-:Y:S01]  /*0bc0*/  MOV R38, R20 ;  /* 0x0000001400267202 */ /* 0x000fe20000000f00 */
[----:B------:R-:W-:Y:S06]  /*0bd0*/  @!P0 BRA `(.L_x_1) ;  /* 0xfffffff400888947 */ /* 0x000fec000383ffff */
[C---:B------:R-:W-:Y:S01]  /*0be0*/  FADD R5, R29.reuse, R24 ;  /* 0x000000181d057221 */ /* 0x040fe20000000000 */
[----:B------:R-:W-:Y:S01]  /*0bf0*/  FMUL R6, R29, 0.25 ;  /* 0x3e8000001d067820 */ /* 0x000fe20000400000 */
[----:B------:R-:W-:Y:S01]  /*0c00*/  FMUL R9, R26, 0.25 ;  /* 0x3e8000001a097820 */ /* 0x000fe20000400000 */
[----:B------:R-:W-:Y:S01]  /*0c10*/  FMUL R13, R28, 0.25 ;  /* 0x3e8000001c0d7820 */ /* 0x000fe20000400000 */
[C---:B------:R-:W-:Y:S01]  /*0c20*/  FMUL R2, R5.reuse, 0.25 ;  /* 0x3e80000005027820 */ /* 0x040fe20000400000 */
[C---:B------:R-:W-:Y:S01]  /*0c30*/  FSETP.GEU.AND P3, PT, |R5|.reuse, 1.175494350822287508e-38, PT ;  /* 0x008000000500780b */ /* 0x040fe20003f6e200 */
[C---:B------:R-:W-:Y:S01]  /*0c40*/  FADD R3, R5.reuse, R26 ;  /* 0x0000001a05037221 */ /* 0x040fe20000000000 */
[----:B------:R-:W-:Y:S01]  /*0c50*/  FSETP.GT.AND P1, PT, |R5|, 8.50705917302346158658e+37, PT ;  /* 0x7e8000000500780b */ /* 0x000fe20003f24200 */
[----:B------:R-:W-:Y:S01]  /*0c60*/  FADD R25, -R20, R25 ;  /* 0x0000001914197221 */ /* 0x000fe20000000100 */
[----:B------:R-:W-:Y:S01]  /*0c70*/  FADD R39, R39, R44 ;  /* 0x0000002c27277221 */ /* 0x000fe20000000000 */
[C---:B------:R-:W-:Y:S01]  /*0c80*/  FMUL R8, R3.reuse, 0.25 ;  /* 0x3e80000003087820 */ /* 0x040fe20000400000 */
[----:B------:R-:W-:Y:S01]  /*0c90*/  FSEL R4, R2, R5, P1 ;  /* 0x0000000502047208 */ /* 0x000fe20000800000 */
[C---:B------:R-:W-:Y:S01]  /*0ca0*/  FADD R2, R3.reuse, R28 ;  /* 0x0000001c03027221 */ /* 0x040fe20000000000 */
[C---:B------:R-:W-:Y:S01]  /*0cb0*/  FSETP.GEU.AND P4, PT, |R3|.reuse, 1.175494350822287508e-38, PT ;  /* 0x008000000300780b */ /* 0x040fe20003f8e200 */
[----:B------:R-:W-:Y:S01]  /*0cc0*/  ULDC.64 UR6, c[0x0][0x230] ;  /* 0x00008c0000067ab9 */ /* 0x000fe20000000a00 */
[----:B------:R-:W-:Y:S01]  /*0cd0*/  FSETP.GT.AND P2, PT, |R3|, 8.50705917302346158658e+37, PT ;  /* 0x7e8000000300780b */ /* 0x000fe20003f44200 */
[C---:B------:R-:W-:Y:S01]  /*0ce0*/  FMUL R7, R2.reuse, 0.25 ;  /* 0x3e80000002077820 */ /* 0x040fe20000400000 */
[----:B------:R-:W-:Y:S01]  /*0cf0*/  FSETP.GEU.AND P0, PT, |R2|, 1.175494350822287508e-38, PT ;  /* 0x008000000200780b */ /* 0x000fe20003f0e200 */
[----:B------:R-:W-:Y:S01]  /*0d00*/  @!P3 FMUL R4, R4, 16777216 ;  /* 0x4b8000000404b820 */ /* 0x000fe20000400000 */
[----:B------:R-:W-:Y:S01]  /*0d10*/  FSEL R8, R8, R3, P2 ;  /* 0x0000000308087208 */ /* 0x000fe20001000000 */
[----:B------:R-:W-:Y:S01]  /*0d20*/  FADD R10, R2, R2 ;  /* 0x00000002020a7221 */ /* 0x000fe20000000000 */
[----:B------:R-:W-:Y:S01]  /*0d30*/  FSEL R29, R6, R29, P1 ;  /* 0x0000001d061d7208 */ /* 0x000fe20000800000 */
[----:B------:R-:W-:Y:S01]  /*0d40*/  ULDC.64 UR8, c[0x0][0x228] ;  /* 0x00008a0000087ab9 */ /* 0x000fe20000000a00 */
[----:B------:R-:W-:Y:S01]  /*0d50*/  FSETP.GT.AND P1, PT, |R2|, 8.50705917302346158658e+37, PT ;  /* 0x7e8000000200780b */ /* 0x000fe20003f24200 */
[----:B------:R-:W1:Y:S01]  /*0d60*/  MUFU.RCP R4, R4 ;  /* 0x0000000400047308 */ /* 0x000e620000001000 */
[----:B------:R-:W-:Y:S01]  /*0d70*/  FSEL R11, R9, R26, P2 ;  /* 0x0000001a090b7208 */ /* 0x000fe20001000000 */
[----:B------:R-:W-:Y:S01]  /*0d80*/  @!P4 FMUL R8, R8, 16777216 ;  /* 0x4b8000000808c820 */ /* 0x000fe20000400000 */
[----:B------:R-:W-:Y:S01]  /*0d90*/  FSEL R6, R7, R2, P1 ;  /* 0x0000000207067208 */ /* 0x000fe20000800000 */
[----:B------:R-:W-:Y:S01]  /*0da0*/  @!P3 FMUL R29, R29, 16777216 ;  /* 0x4b8000001d1db820 */ /* 0x000fe20000400000 */
[----:B------:R-:W-:Y:S01]  /*0db0*/  FSETP.NEU.AND P2, PT, R5, RZ, PT ;  /* 0x000000ff0500720b */ /* 0x000fe20003f4d000 */
[----:B------:R-:W-:Y:S01]  /*0dc0*/  @!P4 FMUL R11, R11, 16777216 ;  /* 0x4b8000000b0bc820 */ /* 0x000fe20000400000 */
[----:B------:R-:W-:Y:S01]  /*0dd0*/  FSEL R13, R13, R28, P1 ;  /* 0x0000001c0d0d7208 */ /* 0x000fe20000800000 */
[----:B------:R-:W2:Y:S01]  /*0de0*/  MUFU.RCP R8, R8 ;  /* 0x0000000800087308 */ /* 0x000ea20000001000 */
[----:B------:R-:W-:Y:S01]  /*0df0*/  @!P0 FMUL R6, R6, 16777216 ;  /* 0x4b80000006068820 */ /* 0x000fe20000400000 */
[----:B------:R-:W-:Y:S01]  /*0e00*/  FMUL R9, R25, R25 ;  /* 0x0000001919097220 */ /* 0x000fe20000400000 */
[----:B------:R-:W-:Y:S01]  /*0e10*/  FSETP.NEU.AND P1, PT, R3, RZ, PT ;  /* 0x000000ff0300720b */ /* 0x000fe20003f2d000 */
[----:B------:R-:W-:Y:S01]  /*0e20*/  @!P0 FMUL R13, R13, 16777216 ;  /* 0x4b8000000d0d8820 */ /* 0x000fe20000400000 */
[----:B------:R-:W-:Y:S01]  /*0e30*/  FSETP.NEU.AND P0, PT, R2, RZ, PT ;  /* 0x000000ff0200720b */ /* 0x000fe20003f0d000 */
[----:B------:R-:W-:Y:S01]  /*0e40*/  FMUL R9, R9, R24 ;  /* 0x0000001809097220 */ /* 0x000fe20000400000 */
[----:B-1----:R-:W-:Y:S01]  /*0e50*/  FMUL R4, R4, R29 ;  /* 0x0000001d04047220 */ /* 0x002fe20000400000 */
[----:B------:R-:W1:Y:S01]  /*0e60*/  MUFU.RCP R6, R6 ;  /* 0x0000000600067308 */ /* 0x000e620000001000 */
[----:B------:R-:W-:-:S03]  /*0e70*/  MOV R19, 0xfffffff8 ;  /* 0xfffffff800137802 */ /* 0x000fc60000000f00 */
[----:B------:R-:W-:Y:S02]  /*0e80*/  FSEL R4, R4, RZ, P2 ;  /* 0x000000ff04047208 */ /* 0x000fe40001000000 */
[----:B------:R-:W-:Y:S01]  /*0e90*/  FSETP.GEU.AND P2, PT, |R10|, 1.175494350822287508e-38, PT ;  /* 0x008000000a00780b */ /* 0x000fe20003f4e200 */
[----:B--2---:R-:W-:Y:S02]  /*0ea0*/  FMUL R8, R8, R11 ;  /* 0x0000000b08087220 */ /* 0x004fe40000400000 */
[----:B------:R-:W-:Y:S01]  /*0eb0*/  FFMA R25, R25, R4, R20 ;  /* 0x0000000419197223 */ /* 0x000fe20000000014 */
[----:B------:R-:W-:Y:S02]  /*0ec0*/  FFMA R9, R4, R9, R39 ;  /* 0x0000000904097223 */ /* 0x000fe40000000027 */
[----:B------:R-:W-:Y:S01]  /*0ed0*/  FSEL R8, R8, RZ, P1 ;  /* 0x000000ff08087208 */ /* 0x000fe20000800000 */
[----:B------:R-:W-:Y:S01]  /*0ee0*/  FADD R22, -R25, R22 ;  /* 0x0000001619167221 */ /* 0x000fe20000000100 */
[----:B------:R-:W-:Y:S01]  /*0ef0*/  FADD R9, R9, R30 ;  /* 0x0000001e09097221 */ /* 0x000fe20000000000 */
[----:B-1----:R-:W-:Y:S01]  /*0f00*/  FMUL R6, R6, R13 ;  /* 0x0000000d06067220 */ /* 0x002fe20000400000 */
[----:B------:R-:W-:Y:S01]  /*0f10*/  FSETP.NEU.AND P1, PT, R10, RZ, PT ;  /* 0x000000ff0a00720b */ /* 0x000fe20003f2d000 */
[C---:B------:R-:W-:Y:S01]  /*0f20*/  FMUL R4, R22.reuse, R22 ;  /* 0x0000001616047220 */ /* 0x040fe20000400000 */
[----:B------:R-:W-:-:S02]  /*0f30*/  FFMA R22, R22, R8, R25 ;  /* 0x0000000816167223 */ /* 0x000fc40000000019 */
[----:B------:R-:W-:Y:S01]  /*0f40*/  FSEL R6, R6, RZ, P0 ;  /* 0x000000ff06067208 */ /* 0x000fe20000000000 */
[----:B------:R-:W-:Y:S01]  /*0f50*/  FMUL R4, R5, R4 ;  /* 0x0000000405047220 */ /* 0x000fe20000400000 */
[----:B------:R-:W-:Y:S01]  /*0f60*/  FADD R27, -R22, R27 ;  /* 0x0000001b161b7221 */ /* 0x000fe20000000100 */
[----:B------:R-:W-:Y:S01]  /*0f70*/  FSETP.GT.AND P0, PT, |R10|, 8.50705917302346158658e+37, PT ;  /* 0x7e8000000a00780b */ /* 0x000fe20003f04200 */
[----:B------:R-:W1:Y:S01]  /*0f80*/  S2R R5, SR_TID.X ;  /* 0x0000000000057919 */ /* 0x000e620000002100 */
[----:B------:R-:W-:Y:S01]  /*0f90*/  FFMA R4, R8, R4, R9 ;  /* 0x0000000408047223 */ /* 0x000fe20000000009 */
[C---:B------:R-:W-:Y:S01]  /*0fa0*/  FMUL R8, R27.reuse, R27 ;  /* 0x0000001b1b087220 */ /* 0x040fe20000400000 */
[----:B------:R-:W-:Y:S01]  /*0fb0*/  FFMA R9, R27, R6, R22 ;  /* 0x000000061b097223 */ /* 0x000fe20000000016 */
[----:B------:R-:W-:Y:S01]  /*0fc0*/  FSEL R7, R7, R2, P0 ;  /* 0x0000000207077208 */ /* 0x000fe20000000000 */
[----:B------:R-:W-:Y:S01]  /*0fd0*/  FADD R31, R4, R31 ;  /* 0x0000001f041f7221 */ /* 0x000fe20000000000 */
[----:B------:R-:W-:-:S02]  /*0fe0*/  FMUL R8, R3, R8 ;  /* 0x0000000803087220 */ /* 0x000fc40000400000 */
[----:B------:R-:W2:Y:S01]  /*0ff0*/  SHFL.BFLY PT, R4, R9, 0x1, 0x1f ;  /* 0x0c201f0009047f89 */ /* 0x000ea200000e0000 */
[----:B------:R-:W-:Y:S01]  /*1000*/  @!P2 FMUL R7, R7, 16777216 ;  /* 0x4b8000000707a820 */ /* 0x000fe20000400000 */
[----:B------:R-:W-:Y:S02]  /*1010*/  FFMA R8, R6, R8, R31 ;  /* 0x0000000806087223 */ /* 0x000fe4000000001f */
[----:B------:R-:W-:-:S03]  /*1020*/  @P0 FMUL R10, R10, 0.25 ;  /* 0x3e8000000a0a0820 */ /* 0x000fc60000400000 */
[----:B------:R-:W3:Y:S01]  /*1030*/  SHFL.BFLY PT, R3, R8, 0x1, 0x1f ;  /* 0x0c201f0008037f89 */ /* 0x000ee200000e0000 */
[----:B------:R-:W-:-:S06]  /*1040*/  @!P2 FMUL R10, R10, 16777216 ;  /* 0x4b8000000a0aa820 */ /* 0x000fcc0000400000 */
[----:B------:R-:W4:Y:S01]  /*1050*/  MUFU.RCP R10, R10 ;  /* 0x0000000a000a7308 */ /* 0x000f220000001000 */
[----:B--2---:R-:W-:Y:S01]  /*1060*/  FADD R4, -R9, R4 ;  /* 0x0000000409047221 */ /* 0x004fe20000000100 */
[----:B-1----:R-:W-:-:S03]  /*1070*/  LOP3.LUT R11, R5, 0x1, RZ, 0xc0, !PT ;  /* 0x00000001050b7812 */ /* 0x002fc600078ec0ff */
[----:B------:R-:W-:Y:S01]  /*1080*/  FMUL R5, R4, R4 ;  /* 0x0000000404057220 */ /* 0x000fe20000400000 */
[----:B----4-:R-:W-:Y:S01]  /*1090*/  FMUL R7, R10, R7 ;  /* 0x000000070a077220 */ /* 0x010fe20000400000 */
[----:B---3--:R-:W-:Y:S01]  /*10a0*/  FADD R6, R8, R3 ;  /* 0x0000000308067221 */ /* 0x008fe20000000000 */
[----:B------:R-:W-:Y:S01]  /*10b0*/  HFMA2.MMA R8, -RZ, RZ, 0.7080078125, -0.052093505859375 ;  /* 0x39aaaaabff087435 */ /* 0x000fe200000001ff */
[----:B------:R-:W-:Y:S02]  /*10c0*/  FMUL R5, R2, R5 ;  /* 0x0000000502057220 */ /* 0x000fe40000400000 */
[----:B------:R-:W-:Y:S01]  /*10d0*/  FSEL R7, R7, RZ, P1 ;  /* 0x000000ff07077208 */ /* 0x000fe20000800000 */
[----:B------:R-:W-:-:S04]  /*10e0*/  IMAD.WIDE.U32 R2, R11, 0x8, RZ ;  /* 0x000000080b027825 */ /* 0x000fc800078e00ff */
[----:B------:R-:W-:Y:S01]  /*10f0*/  FFMA R5, R7, R5, R6 ;  /* 0x0000000507057223 */ /* 0x000fe20000000006 */
[----:B------:R-:W-:Y:S01]  /*1100*/  IADD3 R2, P0, R2, 0x4800, RZ ;  /* 0x0000480002027810 */ /* 0x000fe20007f1e0ff */
[----:B------:R-:W-:Y:S02]  /*1110*/  FFMA R9, R4, R7, R9 ;  /* 0x0000000704097223 */ /* 0x000fe40000000009 */
[----:B------:R-:W-:Y:S02]  /*1120*/  FFMA R5, R5, R8, 9.9999999747524270788e-07 ;  /* 0x358637bd05057423 */ /* 0x000fe40000000008 */
[----:B------:R-:W-:Y:S01]  /*1130*/  IMAD.X R3, RZ, RZ, R3, P0 ;  /* 0x000000ffff037224 */ /* 0x000fe200000e0603 */
[----:B------:R-:W-:Y:S01]  /*1140*/  IADD3 R6, P0, R2, UR6, RZ ;  /* 0x0000000602067c10 */ /* 0x000fe2000ff1e0ff */
[----:B------:R1:W2:Y:S01]  /*1150*/  MUFU.RSQ R8, R5 ;  /* 0x0000000500087308 */ /* 0x0002a20000001400 */
[----:B------:R-:W-:Y:S02]  /*1160*/  IADD3 R2, P1, R2, UR8, RZ ;  /* 0x0000000802027c10 */ /* 0x000fe4000ff3e0ff */
[----:B------:R-:W-:-:S02]  /*1170*/  IADD3.X R7, R3, UR7, RZ, P0, !PT ;  /* 0x0000000703077c10 */ /* 0x000fc400087fe4ff */
[----:B------:R-:W-:-:S09]  /*1180*/  IADD3.X R3, R3, UR9, RZ, P1, !PT ;  /* 0x0000000903037c10 */ /* 0x000fd20008ffe4ff */
.L_x_2:
[----:B------:R-:W-:Y:S01]  /*1190*/  MOV R4, R2 ;  /* 0x0000000200047202 */ /* 0x000fe20000000f00 */
[----:B-1----:R-:W-:Y:S01]  /*11a0*/  IMAD.MOV.U32 R5, RZ, RZ, R3 ;  /* 0x000000ffff057224 */ /* 0x002fe200078e0003 */
[----:B------:R-:W-:Y:S02]  /*11b0*/  MOV R2, R6 ;  /* 0x0000000600027202 */ /* 0x000fe40000000f00 */
[----:B------:R-:W-:Y:S02]  /*11c0*/  MOV R3, R7 ;  /* 0x0000000700037202 */ /* 0x000fe40000000f00 */
[----:B------:R-:W3:Y:S04]  /*11d0*/  LDG.E.EL.64 R20, desc[UR4][R4.64+0x1800] ;  /* 0x0018000404147981 */ /* 0x000ee8000c2e1b00 */
[----:B------:R-:W4:Y:S01]  /*11e0*/  LDG.E.EL.64 R14, desc[UR4][R2.64+0x1800] ;  /* 0x00180004020e7981 */ /* 0x000f22000c2e1b00 */
[----:B------:R-:W-:-:S03]  /*11f0*/  VIADD R19, R19, 0x8 ;  /* 0x0000000813137836 */ /* 0x000fc60000000000 */
[----:B------:R-:W5:Y:S02]  /*1200*/  LDG.E.EL.64 R10, desc[UR4][R4.64] ;  /* 0x00000004040a7981 */ /* 0x000f64000c2e1b00 */
[----:B------:R-:W-:Y:S02]  /*1210*/  IADD3 R23, R0, R19, RZ ;  /* 0x0000001300177210 */ /* 0x000fe40007ffe0ff */
[----:B--2---:R-:W2:Y:S03]  /*1220*/  LDG.E.EL.64 R12, desc[UR4][R2.64] ;  /* 0x00000004020c7981 */ /* 0x004ea6000c2e1b00 */
[----:B------:R-:W-:-:S06]  /*1230*/  IMAD.WIDE R6, R23, 0x2, R16 ;  /* 0x0000000217067825 */ /* 0x000fcc00078e0210 */
[----:B------:R-:W2:Y:S01]  /*1240*/  LDG.E.EF.64 R6, desc[UR4][R6.64] ;  /* 0x0000000406067981 */ /* 0x000ea2000c0e1b00 */
[----:B------:R-:W-:Y:S01]  /*1250*/  ISETP.GE.U32.AND P0, PT, R19, 0xbf8, PT ;  /* 0x00000bf81300780c */ /* 0x000fe20003f06070 */
[----:B---3--:R-:W-:Y:S01]  /*1260*/  IMAD.U32 R24, R21, 0x10000, RZ ;  /* 0x0001000015187824 */ /* 0x008fe200078e00ff */
[C---:B------:R-:W-:Y:S02]  /*1270*/  PRMT R18, R20.reuse, 0x7632, R18 ;  /* 0x0000763214127816 */ /* 0x040fe40000000012 */
[----:B------:R-:W-:Y:S02]  /*1280*/  SHF.L.U32 R20, R20, 0x10, RZ ;  /* 0x0000001014147819 */ /* 0x000fe400000006ff */
[----:B----4-:R-:W-:Y:S01]  /*1290*/  PRMT R21, R14, 0x7632, R21 ;  /* 0x000076320e157816 */ /* 0x010fe20000000015 */
[----:B------:R-:W-:Y:S01]  /*12a0*/  IMAD.U32 R22, R18, 0x10000, RZ ;  /* 0x0001000012167824 */ /* 0x000fe200078e00ff */
[----:B------:R-:W-:Y:S02]  /*12b0*/  SHF.L.U32 R25, R14, 0x10, RZ ;  /* 0x000000100e197819 */ /* 0x000fe400000006ff */
[----:B------:R-:W-:-:S02]  /*12c0*/  SHF.L.U32 R27, R21, 0x10, RZ ;  /* 0x00000010151b7819 */ /* 0x000fc400000006ff */
[----:B------:R-:W-:Y:S01]  /*12d0*/  SHF.L.U32 R29, R15, 0x10, RZ ;  /* 0x000000100f1d7819 */ /* 0x000fe200000006ff */
[----:B------:R-:W-:Y:S01]  /*12e0*/  FADD R14, R20, R25 ;  /* 0x00000019140e7221 */ /* 0x000fe20000000000 */
[----:B------:R-:W-:Y:S01]  /*12f0*/  PRMT R21, R21, 0x7632, R21 ;  /* 0x0000763215157816 */ /* 0x000fe20000000015 */
[----:B------:R-:W-:Y:S01]  /*1300*/  FADD R20, R22, R27 ;  /* 0x0000001b16147221 */ /* 0x000fe20000000000 */
[----:B------:R-:W-:Y:S01]  /*1310*/  PRMT R15, R15, 0x7632, R15 ;  /* 0x000076320f0f7816 */ /* 0x000fe2000000000f */
[----:B------:R-:W-:Y:S01]  /*1320*/  FADD R18, R24, R29 ;  /* 0x0000001d18127221 */ /* 0x000fe20000000000 */
[----:B-----5:R-:W-:Y:S01]  /*1330*/  PRMT R22, R10, 0x7632, R22 ;  /* 0x000076320a167816 */ /* 0x020fe20000000016 */
[----:B------:R-:W-:Y:S01]  /*1340*/  IMAD.U32 R21, R21, 0x10000, RZ ;  /* 0x0001000015157824 */ /* 0x000fe200078e00ff */
[----:B--2---:R-:W-:Y:S01]  /*1350*/  PRMT R26, R12, 0x7632, R26 ;  /* 0x000076320c1a7816 */ /* 0x004fe2000000001a */
[----:B------:R-:W-:Y:S01]  /*1360*/  FADD R18, R18, 1 ;  /* 0x3f80000012127421 */ /* 0x000fe20000000000 */
[----:B------:R-:W-:Y:S01]  /*1370*/  SHF.L.U32 R25, R10, 0x10, RZ ;  /* 0x000000100a197819 */ /* 0x000fe200000006ff */
[----:B------:R-:W-:Y:S01]  /*1380*/  FADD R20, R20, 1 ;  /* 0x3f80000014147421 */ /* 0x000fe20000000000 */
[C---:B------:R-:W-:Y:S01]  /*1390*/  PRMT R24, R11.reuse, 0x7632, R24 ;  /* 0x000076320b187816 */ /* 0x040fe20000000018 */
[----:B------:R-:W-:Y:S01]  /*13a0*/  IMAD.U32 R11, R11, 0x10000, RZ ;  /* 0x000100000b0b7824 */ /* 0x000fe200078e00ff */
[----:B------:R-:W-:-:S02]  /*13b0*/  SHF.L.U32 R30, R13, 0x10, RZ ;  /* 0x000000100d1e7819 */ /* 0x000fc400000006ff */
[----:B------:R-:W-:Y:S01]  /*13c0*/  SHF.L.U32 R10, R15, 0x10, RZ ;  /* 0x000000100f0a7819 */ /* 0x000fe200000006ff */
[----:B------:R-:W-:Y:S01]  /*13d0*/  IMAD.U32 R15, R26, 0x10000, RZ ;  /* 0x000100001a0f7824 */ /* 0x000fe200078e00ff */
[----:B------:R-:W-:Y:S01]  /*13e0*/  SHF.L.U32 R28, R12, 0x10, RZ ;  /* 0x000000100c1c7819 */ /* 0x000fe200000006ff */
[----:B------:R-:W-:Y:S01]  /*13f0*/  FADD R26, R14, 1 ;  /* 0x3f8000000e1a7421 */ /* 0x000fe20000000000 */
[----:B------:R-:W-:Y:S01]  /*1400*/  SHF.L.U32 R22, R22, 0x10, RZ ;  /* 0x0000001016167819 */ /* 0x000fe200000006ff */
[----:B------:R-:W-:Y:S01]  /*1410*/  FADD R21, R21, R10 ;  /* 0x0000000a15157221 */ /* 0x000fe20000000000 */
[----:B------:R-:W-:Y:S01]  /*1420*/  PRMT R12, R13, 0x7632, R12 ;  /* 0x000076320d0c7816 */ /* 0x000fe2000000000c */
[----:B------:R-:W-:Y:S01]  /*1430*/  FADD R13, R11, R30 ;  /* 0x0000001e0b0d7221 */ /* 0x000fe20000000000 */
[----:B------:R-:W-:Y:S01]  /*1440*/  SHF.L.U32 R24, R24, 0x10, RZ ;  /* 0x0000001018187819 */ /* 0x000fe200000006ff */
[----:B------:R-:W-:Y:S01]  /*1450*/  FADD R30, R22, R15 ;  /* 0x0000000f161e7221 */ /* 0x000fe20000000000 */
[----:B------:R-:W-:Y:S01]  /*1460*/  SHF.L.U32 R27, R12, 0x10, RZ ;  /* 0x000000100c1b7819 */ /* 0x000fe200000006ff */
[----:B------:R-:W1:Y:S01]  /*1470*/  LDC.64 R10, c[0x0][0x240] ;  /* 0x00009000ff0a7b82 */ /* 0x000e620000000a00 */
[C---:B------:R-:W-:Y:S01]  /*1480*/  SHF.L.U32 R22, R6.reuse, 0x10, RZ ;  /* 0x0000001006167819 */ /* 0x040fe200000006ff */
[----:B------:R-:W-:Y:S01]  /*1490*/  FADD R12, R25, R28 ;  /* 0x0000001c190c7221 */ /* 0x000fe20000000000 */
[----:B------:R-:W-:Y:S01]  /*14a0*/  PRMT R6, R6, 0x7632, R6 ;  /* 0x0000763206067816 */ /* 0x000fe20000000006 */
[----:B------:R-:W-:Y:S01]  /*14b0*/  FADD R32, R24, R27 ;  /* 0x0000001b18207221 */ /* 0x000fe20000000000 */
[----:B------:R-:W-:Y:S01]  /*14c0*/  PRMT R15, R7, 0x7632, R15 ;  /* 0x00007632070f7816 */ /* 0x000fe2000000000f */
[----:B------:R-:W-:Y:S01]  /*14d0*/  FADD R28, R21, 1 ;  /* 0x3f800000151c7421 */ /* 0x000fe20000000000 */
[----:B------:R-:W-:Y:S01]  /*14e0*/  SHF.L.U32 R24, R7, 0x10, RZ ;  /* 0x0000001007187819 */ /* 0x000fe200000006ff */
[----:B------:R-:W-:Y:S01]  /*14f0*/  IMAD.U32 R6, R6, 0x10000, RZ ;  /* 0x0001000006067824 */ /* 0x000fe200078e00ff */
[----:B------:R-:W-:Y:S01]  /*1500*/  SHF.L.U32 R14, R15, 0x10, RZ ;  /* 0x000000100f0e7819 */ /* 0x000fe200000006ff */
[----:B------:R-:W-:-:S02]  /*1510*/  FADD R7, -R9, R22 ;  /* 0x0000001609077221 */ /* 0x000fc40000000100 */
[C---:B------:R-:W-:Y:S01]  /*1520*/  FADD R21, -R9.reuse, R24 ;  /* 0x0000001809157221 */ /* 0x040fe20000000100 */
[C---:B------:R-:W-:Y:S01]  /*1530*/  FADD R15, -R9.reuse, R6 ;  /* 0x00000006090f7221 */ /* 0x040fe20000000100 */
[----:B------:R-:W-:Y:S01]  /*1540*/  FADD R25, -R9, R14 ;  /* 0x0000000e09197221 */ /* 0x000fe20000000100 */
[C---:B------:R-:W-:Y:S01]  /*1550*/  FMUL R7, R8.reuse, R7 ;  /* 0x0000000708077220 */ /* 0x040fe20000400000 */
[C---:B------:R-:W-:Y:S01]  /*1560*/  FMUL R6, R8.reuse, R21 ;  /* 0x0000001508067220 */ /* 0x040fe20000400000 */
[C---:B------:R-:W-:Y:S01]  /*1570*/  FMUL R15, R8.reuse, R15 ;  /* 0x0000000f080f7220 */ /* 0x040fe20000400000 */
[----:B------:R-:W-:Y:S01]  /*1580*/  FMUL R25, R8, R25 ;  /* 0x0000001908197220 */ /* 0x000fe20000400000 */
[----:B------:R-:W-:Y:S01]  /*1590*/  FFMA R7, R7, R26, R12 ;  /* 0x0000001a07077223 */ /* 0x000fe2000000000c */
[----:B------:R-:W-:Y:S01]  /*15a0*/  FFMA R6, R6, R18, R13 ;  /* 0x0000001206067223 */ /* 0x000fe2000000000d */
[----:B------:R-:W-:Y:S01]  /*15b0*/  FFMA R20, R15, R20, R30 ;  /* 0x000000140f147223 */ /* 0x000fe2000000001e */
[----:B------:R-:W-:Y:S01]  /*15c0*/  FFMA R25, R25, R28, R32 ;  /* 0x0000001c19197223 */ /* 0x000fe20000000020 */
[----:B-1----:R-:W-:-:S03]  /*15d0*/  IMAD.WIDE R10, R23, 0x2, R10 ;  /* 0x00000002170a7825 */ /* 0x002fc600078e020a */
[----:B------:R-:W-:Y:S02]  /*15e0*/  F2FP.BF16.F32.PACK_AB R20, R20, R7 ;  /* 0x000000071414723e */ /* 0x000fe400000010ff */
[----:B------:R-:W-:Y:S02]  /*15f0*/  F2FP.BF16.F32.PACK_AB R21, R25, R6 ;  /* 0x000000061915723e */ /* 0x000fe400000010ff */
[----:B------:R-:W-:Y:S02]  /*1600*/  IADD3 R6, P1, R2, 0x10, RZ ;  /* 0x0000001002067810 */ /* 0x000fe40007f3e0ff */
[----:B------:R-:W-:Y:S01]  /*1610*/  IADD3 R2, P2, R4, 0x10, RZ ;  /* 0x0000001004027810 */ /* 0x000fe20007f5e0ff */
[----:B------:R1:W-:Y:S01]  /*1620*/  STG.E.64 desc[UR4][R10.64], R20 ;  /* 0x000000140a007986 */ /* 0x0003e2000c101b04 */
[----:B------:R-:W-:Y:S02]  /*1630*/  IADD3.X R7, RZ, R3, RZ, P1, !PT ;  /* 0x00000003ff077210 */ /* 0x000fe40000ffe4ff */
[----:B------:R-:W-:Y:S01]  /*1640*/  IADD3.X R3, RZ, R5, RZ, P2, !PT ;  /* 0x00000005ff037210 */ /* 0x000fe200017fe4ff */
[----:B------:R-:W-:Y:S08]  /*1650*/  @!P0 BRA `(.L_x_2) ;  /* 0xfffffff800cc8947 */ /* 0x000ff0000383ffff */
[----:B------:R-:W-:Y:S05]  /*1660*/  EXIT ;  /* 0x000000000000794d */ /* 0x000fea0003800000 */
.L_x_3:
[----:B------:R-:W-:-:S00]  /*1670*/  BRA `(.L_x_3) ;  /* 0xfffffffc00fc7947 */ /* 0x000fc0000383ffff */
[----:B------:R-:W-:-:S00]  /*1680*/  NOP ;  /* 0x0000000000007918 */ /* 0x000fc00000000000 */
[----:B------:R-:W-:-:S00]  /*1690*/  NOP ;  /* 0x0000000000007918 */ /* 0x000fc00000000000 */
[----:B------:R-:W-:-:S00]  /*16a0*/  NOP ;  /* 0x0000000000007918 */ /* 0x000fc00000000000 */
[----:B------:R-:W-:-:S00]  /*16b0*/  NOP ;  /* 0x0000000000007918 */ /* 0x000fc00000000000 */
[----:B------:R-:W-:-:S00]  /*16c0*/  NOP ;  /* 0x0000000000007918 */ /* 0x000fc00000000000 */
[----:B------:R-:W-:-:S00]  /*16d0*/  NOP ;  /* 0x0000000000007918 */ /* 0x000fc00000000000 */
[----:B------:R-:W-:-:S00]  /*16e0*/  NOP ;  /* 0x0000000000007918 */ /* 0x000fc00000000000 */
[----:B------:R-:W-:-:S00]  /*16f0*/  NOP ;  /* 0x0000000000007918 */ /* 0x000fc00000000000 */
.L_x_4:


//--------------------- .nv.global.init           --------------------------
	.section	.nv.global.init,"aw",@progbits
.nv.global.init:
	.type		_$_str,@object
	.size		_$_str,(.L_0 - _$_str)
_$_str:
        /*0000*/ 	.byte	0x5f, 0x5f, 0x43, 0x55, 0x44, 0x41, 0x5f, 0x46, 0x54, 0x5a, 0x00
.L_0:


//--------------------- .nv.constant0.triton_     --------------------------
	.section	.nv.constant0.triton_,"a",@progbits
	.sectionflags	@""
	.align	4
.nv.constant0.triton_:
	.zero		592
